//
// Generated by NVIDIA NVVM Compiler
//
// Compiler Build ID: CL-36424714
// Cuda compilation tools, release 13.0, V13.0.88
// Based on NVVM 20.0.0
//

.version 9.0
.target sm_100
.address_size 64

	// .globl	_Z14kernel_add_onePii
.global .align 4 .b8 __cudart_i2opi_f[24] = {65, 144, 67, 60, 153, 149, 98, 219, 192, 221, 52, 245, 209, 87, 39, 252, 41, 21, 68, 78, 110, 131, 249, 162};

.visible .entry _Z14kernel_add_onePii(
	.param .u64 .ptr .align 1 _Z14kernel_add_onePii_param_0,
	.param .u32 _Z14kernel_add_onePii_param_1
)
{
	.reg .pred 	%p<3>;
	.reg .b32 	%r<13>;
	.reg .b64 	%rd<5>;

	ld.param.u64 	%rd2, [_Z14kernel_add_onePii_param_0];
	ld.param.u32 	%r6, [_Z14kernel_add_onePii_param_1];
	mov.u32 	%r7, %tid.x;
	mov.u32 	%r1, %ntid.x;
	mov.u32 	%r8, %ctaid.x;
	mad.lo.s32 	%r12, %r1, %r8, %r7;
	setp.ge.s32 	%p1, %r12, %r6;
	@%p1 bra 	$L__BB0_3;
	mov.u32 	%r9, %nctaid.x;
	mul.lo.s32 	%r3, %r1, %r9;
	cvta.to.global.u64 	%rd1, %rd2;
$L__BB0_2:
	mul.wide.s32 	%rd3, %r12, 4;
	add.s64 	%rd4, %rd1, %rd3;
	ld.global.u32 	%r10, [%rd4];
	add.s32 	%r11, %r10, 1;
	st.global.u32 	[%rd4], %r11;
	add.s32 	%r12, %r12, %r3;
	setp.lt.s32 	%p2, %r12, %r6;
	@%p2 bra 	$L__BB0_2;
$L__BB0_3:
	ret;

}
	// .globl	_Z14kernel_sum_sinPfiS_
.visible .entry _Z14kernel_sum_sinPfiS_(
	.param .u64 .ptr .align 1 _Z14kernel_sum_sinPfiS__param_0,
	.param .u32 _Z14kernel_sum_sinPfiS__param_1,
	.param .u64 .ptr .align 1 _Z14kernel_sum_sinPfiS__param_2
)
{
	.local .align 4 .b8 	__local_depot1[28];
	.reg .b64 	%SP;
	.reg .b64 	%SPL;
	.reg .pred 	%p<11>;
	.reg .b32 	%r<50>;
	.reg .b32 	%f<29>;
	.reg .b64 	%rd<27>;
	.reg .b64 	%fd<3>;

	mov.u64 	%SPL, __local_depot1;
	ld.param.u64 	%rd11, [_Z14kernel_sum_sinPfiS__param_0];
	ld.param.u32 	%r20, [_Z14kernel_sum_sinPfiS__param_1];
	ld.param.u64 	%rd12, [_Z14kernel_sum_sinPfiS__param_2];
	add.u64 	%rd1, %SPL, 0;
	mov.u32 	%r21, %tid.x;
	mov.u32 	%r1, %ntid.x;
	mov.u32 	%r22, %ctaid.x;
	mad.lo.s32 	%r45, %r1, %r22, %r21;
	setp.ge.s32 	%p1, %r45, %r20;
	@%p1 bra 	$L__BB1_11;
	mov.u32 	%r23, %nctaid.x;
	mul.lo.s32 	%r3, %r1, %r23;
	cvta.to.global.u64 	%rd2, %rd11;
	cvta.to.global.u64 	%rd3, %rd12;
	mov.u64 	%rd16, __cudart_i2opi_f;
$L__BB1_2:
	mul.wide.s32 	%rd14, %r45, 4;
	add.s64 	%rd15, %rd2, %rd14;
	ld.global.f32 	%f1, [%rd15];
	mul.f32 	%f7, %f1, 0f3F22F983;
	cvt.rni.s32.f32 	%r49, %f7;
	cvt.rn.f32.s32 	%f8, %r49;
	fma.rn.f32 	%f9, %f8, 0fBFC90FDA, %f1;
	fma.rn.f32 	%f10, %f8, 0fB3A22168, %f9;
	fma.rn.f32 	%f28, %f8, 0fA7C234C5, %f10;
	abs.f32 	%f3, %f1;
	setp.ltu.f32 	%p2, %f3, 0f47CE4780;
	@%p2 bra 	$L__BB1_10;
	setp.neu.f32 	%p3, %f3, 0f7F800000;
	@%p3 bra 	$L__BB1_5;
	mov.f32 	%f13, 0f00000000;
	mul.rn.f32 	%f28, %f1, %f13;
	mov.b32 	%r49, 0;
	bra.uni 	$L__BB1_10;
$L__BB1_5:
	mov.b32 	%r6, %f1;
	shl.b32 	%r25, %r6, 8;
	or.b32  	%r7, %r25, -2147483648;
	mov.b64 	%rd26, 0;
	mov.b32 	%r46, 0;
	mov.u64 	%rd24, %rd16;
	mov.u64 	%rd25, %rd1;
$L__BB1_6:
	.pragma "nounroll";
	ld.global.nc.u32 	%r26, [%rd24];
	mad.wide.u32 	%rd18, %r26, %r7, %rd26;
	shr.u64 	%rd26, %rd18, 32;
	st.local.u32 	[%rd25], %rd18;
	add.s32 	%r46, %r46, 1;
	add.s64 	%rd25, %rd25, 4;
	add.s64 	%rd24, %rd24, 4;
	setp.ne.s32 	%p4, %r46, 6;
	@%p4 bra 	$L__BB1_6;
	shr.u32 	%r27, %r6, 23;
	st.local.u32 	[%rd1+24], %rd26;
	and.b32  	%r10, %r27, 31;
	and.b32  	%r28, %r27, 224;
	add.s32 	%r29, %r28, -128;
	shr.u32 	%r30, %r29, 5;
	mul.wide.u32 	%rd19, %r30, 4;
	sub.s64 	%rd10, %rd1, %rd19;
	ld.local.u32 	%r47, [%rd10+24];
	ld.local.u32 	%r48, [%rd10+20];
	setp.eq.s32 	%p5, %r10, 0;
	@%p5 bra 	$L__BB1_9;
	shf.l.wrap.b32 	%r47, %r48, %r47, %r10;
	ld.local.u32 	%r31, [%rd10+16];
	shf.l.wrap.b32 	%r48, %r31, %r48, %r10;
$L__BB1_9:
	shr.u32 	%r32, %r47, 30;
	shf.l.wrap.b32 	%r33, %r48, %r47, 2;
	shl.b32 	%r34, %r48, 2;
	shr.u32 	%r35, %r33, 31;
	add.s32 	%r36, %r35, %r32;
	neg.s32 	%r37, %r36;
	setp.lt.s32 	%p6, %r6, 0;
	selp.b32 	%r49, %r37, %r36, %p6;
	xor.b32  	%r38, %r33, %r6;
	shr.s32 	%r39, %r33, 31;
	xor.b32  	%r40, %r39, %r33;
	xor.b32  	%r41, %r39, %r34;
	cvt.u64.u32 	%rd20, %r40;
	shl.b64 	%rd21, %rd20, 32;
	cvt.u64.u32 	%rd22, %r41;
	or.b64  	%rd23, %rd21, %rd22;
	cvt.rn.f64.s64 	%fd1, %rd23;
	mul.f64 	%fd2, %fd1, 0d3BF921FB54442D19;
	cvt.rn.f32.f64 	%f11, %fd2;
	neg.f32 	%f12, %f11;
	setp.lt.s32 	%p7, %r38, 0;
	selp.f32 	%f28, %f12, %f11, %p7;
$L__BB1_10:
	mul.rn.f32 	%f14, %f28, %f28;
	and.b32  	%r43, %r49, 1;
	setp.eq.b32 	%p8, %r43, 1;
	selp.f32 	%f15, 0f3F800000, %f28, %p8;
	fma.rn.f32 	%f16, %f14, %f15, 0f00000000;
	fma.rn.f32 	%f17, %f14, 0f37CBAC00, 0fBAB607ED;
	selp.f32 	%f18, %f17, 0fB94D4153, %p8;
	selp.f32 	%f19, 0f3D2AAABB, 0f3C0885E4, %p8;
	fma.rn.f32 	%f20, %f18, %f14, %f19;
	selp.f32 	%f21, 0fBEFFFFFF, 0fBE2AAAA8, %p8;
	fma.rn.f32 	%f22, %f20, %f14, %f21;
	fma.rn.f32 	%f23, %f22, %f16, %f15;
	and.b32  	%r44, %r49, 2;
	setp.eq.s32 	%p9, %r44, 0;
	mov.f32 	%f24, 0f00000000;
	sub.f32 	%f25, %f24, %f23;
	selp.f32 	%f26, %f23, %f25, %p9;
	atom.global.add.f32 	%f27, [%rd3], %f26;
	add.s32 	%r45, %r45, %r3;
	setp.lt.s32 	%p10, %r45, %r20;
	@%p10 bra 	$L__BB1_2;
$L__BB1_11:
	ret;

}


// ===== COMPILED SASS (sm_100) =====

	.target	sm_100

	.elftype	@"ET_EXEC"


//--------------------- .note.nv.tkinfo           --------------------------
	.section	.note.nv.tkinfo,"",@"SHT_NOTE"
	.sectionflags	@"SHF_NOTE_NV_TKINFO"
	.tkinfo
        /*0018*/ 	.word	0x00000002
        /*0030*/ 	.string	""
        /*0030*/ 	.string	"ptxas"
        /*0030*/ 	.string	"Cuda compilation tools, release 13.0, V13.0.88"
        /*0030*/ 	.string	"Build cuda_13.0.r13.0/compiler.36424714_0"
        /*0030*/ 	.string	"-arch sm_100 -m 64 "



//--------------------- .note.nv.cuinfo           --------------------------
	.section	.note.nv.cuinfo,"",@"SHT_NOTE"
	.sectionflags	@"SHF_NOTE_NV_CUINFO"
        /*0018*/ 	.short	0x0002
        /*001a*/ 	.short	0x0064
        /*001c*/ 	.short	0x0082
	.zero		2


//--------------------- .nv.info                  --------------------------
	.section	.nv.info,"",@"SHT_CUDA_INFO"
	.align	4


	//----- nvinfo : EIATTR_REGCOUNT
	.align		4
        /*0000*/ 	.byte	0x04, 0x2f
        /*0002*/ 	.short	(.L_2 - .L_1)
	.align		4
.L_1:
        /*0004*/ 	.word	index@(_Z14kernel_add_onePii)
        /*0008*/ 	.word	0x0000000a


	//----- nvinfo : EIATTR_FRAME_SIZE
	.align		4
.L_2:
        /*000c*/ 	.byte	0x04, 0x11
        /*000e*/ 	.short	(.L_4 - .L_3)
	.align		4
.L_3:
        /*0010*/ 	.word	index@(_Z14kernel_add_onePii)
        /*0014*/ 	.word	0x00000000


	//----- nvinfo : EIATTR_REGCOUNT
	.align		4
.L_4:
        /*0018*/ 	.byte	0x04, 0x2f
        /*001a*/ 	.short	(.L_6 - .L_5)
	.align		4
.L_5:
        /*001c*/ 	.word	index@(_Z14kernel_sum_sinPfiS_)
        /*0020*/ 	.word	0x00000014


	//----- nvinfo : EIATTR_FRAME_SIZE
	.align		4
.L_6:
        /*0024*/ 	.byte	0x04, 0x11
        /*0026*/ 	.short	(.L_8 - .L_7)
	.align		4
.L_7:
        /*0028*/ 	.word	index@(_Z14kernel_sum_sinPfiS_)
        /*002c*/ 	.word	0x00000000


	//----- nvinfo : EIATTR_MIN_STACK_SIZE
	.align		4
.L_8:
        /*0030*/ 	.byte	0x04, 0x12
        /*0032*/ 	.short	(.L_10 - .L_9)
	.align		4
.L_9:
        /*0034*/ 	.word	index@(_Z14kernel_sum_sinPfiS_)
        /*0038*/ 	.word	0x00000000


	//----- nvinfo : EIATTR_MIN_STACK_SIZE
	.align		4
.L_10:
        /*003c*/ 	.byte	0x04, 0x12
        /*003e*/ 	.short	(.L_12 - .L_11)
	.align		4
.L_11:
        /*0040*/ 	.word	index@(_Z14kernel_add_onePii)
        /*0044*/ 	.word	0x00000000
.L_12:


//--------------------- .nv.compat                --------------------------
	.section	.nv.compat,"",@"SHT_CUDA_COMPAT_INFO"
	.align	4
        /*0000*/ 	.byte	0x02, 0x09, 0x00, 0x00, 0x02, 0x02, 0x01, 0x00, 0x02, 0x05, 0x05, 0x00, 0x03, 0x07, 0x01, 0x01
        /*0010*/ 	.byte	0x02, 0x03, 0x00, 0x00, 0x02, 0x06, 0x01, 0x00, 0x04, 0x0b, 0x08, 0x00, 0x01, 0x00, 0x00, 0x00
        /*0020*/ 	.byte	0x00, 0x00, 0x00, 0x00


//--------------------- .nv.info._Z14kernel_sum_sinPfiS_ --------------------------
	.section	.nv.info._Z14kernel_sum_sinPfiS_,"",@"SHT_CUDA_INFO"
	.sectionflags	@""
	.align	4


	//----- nvinfo : EIATTR_CUDA_API_VERSION
	.align		4
        /*0000*/ 	.byte	0x04, 0x37
        /*0002*/ 	.short	(.L_14 - .L_13)
.L_13:
        /*0004*/ 	.word	0x00000082


	//----- nvinfo : EIATTR_KPARAM_INFO
	.align		4
.L_14:
        /*0008*/ 	.byte	0x04, 0x17
        /*000a*/ 	.short	(.L_16 - .L_15)
.L_15:
        /*000c*/ 	.word	0x00000000
        /*0010*/ 	.short	0x0002
        /*0012*/ 	.short	0x0010
        /*0014*/ 	.byte	0x00, 0xf5, 0x21, 0x00


	//----- nvinfo : EIATTR_KPARAM_INFO
	.align		4
.L_16:
        /*0018*/ 	.byte	0x04, 0x17
        /*001a*/ 	.short	(.L_18 - .L_17)
.L_17:
        /*001c*/ 	.word	0x00000000
        /*0020*/ 	.short	0x0001
        /*0022*/ 	.short	0x0008
        /*0024*/ 	.byte	0x00, 0xf0, 0x11, 0x00


	//----- nvinfo : EIATTR_KPARAM_INFO
	.align		4
.L_18:
        /*0028*/ 	.byte	0x04, 0x17
        /*002a*/ 	.short	(.L_20 - .L_19)
.L_19:
        /*002c*/ 	.word	0x00000000
        /*0030*/ 	.short	0x0000
        /*0032*/ 	.short	0x0000
        /*0034*/ 	.byte	0x00, 0xf5, 0x21, 0x00


	//----- nvinfo : EIATTR_SPARSE_MMA_MASK
	.align		4
.L_20:
        /*0038*/ 	.byte	0x03, 0x50
        /*003a*/ 	.short	0x0000


	//----- nvinfo : EIATTR_MAXREG_COUNT
	.align		4
        /*003c*/ 	.byte	0x03, 0x1b
        /*003e*/ 	.short	0x00ff


	//----- nvinfo : EIATTR_MERCURY_ISA_VERSION
	.align		4
        /*0040*/ 	.byte	0x03, 0x5f
        /*0042*/ 	.short	0x0101


	//----- nvinfo : EIATTR_VRC_CTA_INIT_COUNT
	.align		4
        /*0044*/ 	.byte	0x02, 0x4a
	.zero		1
	.zero		1


	//----- nvinfo : EIATTR_EXIT_INSTR_OFFSETS
	.align		4
        /*0048*/ 	.byte	0x04, 0x1c
        /*004a*/ 	.short	(.L_22 - .L_21)


	//   ....[0]....
.L_21:
        /*004c*/ 	.word	0x00000070


	//   ....[1]....
        /*0050*/ 	.word	0x000008f0


	//----- nvinfo : EIATTR_CRS_STACK_SIZE
	.align		4
.L_22:
        /*0054*/ 	.byte	0x04, 0x1e
        /*0056*/ 	.short	(.L_24 - .L_23)
.L_23:
        /*0058*/ 	.word	0x00000000


	//----- nvinfo : EIATTR_CBANK_PARAM_SIZE
	.align		4
.L_24:
        /*005c*/ 	.byte	0x03, 0x19
        /*005e*/ 	.short	0x0018


	//----- nvinfo : EIATTR_PARAM_CBANK
	.align		4
        /*0060*/ 	.byte	0x04, 0x0a
        /*0062*/ 	.short	(.L_26 - .L_25)
	.align		4
.L_25:
        /*0064*/ 	.word	index@(.nv.constant0._Z14kernel_sum_sinPfiS_)
        /*0068*/ 	.short	0x0380
        /*006a*/ 	.short	0x0018


	//----- nvinfo : EIATTR_SW_WAR
	.align		4
.L_26:
        /*006c*/ 	.byte	0x04, 0x36
        /*006e*/ 	.short	(.L_28 - .L_27)
.L_27:
        /*0070*/ 	.word	0x00000008
.L_28:


//--------------------- .nv.info._Z14kernel_add_onePii --------------------------
	.section	.nv.info._Z14kernel_add_onePii,"",@"SHT_CUDA_INFO"
	.sectionflags	@""
	.align	4


	//----- nvinfo : EIATTR_CUDA_API_VERSION
	.align		4
        /*0000*/ 	.byte	0x04, 0x37
        /*0002*/ 	.short	(.L_30 - .L_29)
.L_29:
        /*0004*/ 	.word	0x00000082


	//----- nvinfo : EIATTR_KPARAM_INFO
	.align		4
.L_30:
        /*0008*/ 	.byte	0x04, 0x17
        /*000a*/ 	.short	(.L_32 - .L_31)
.L_31:
        /*000c*/ 	.word	0x00000000
        /*0010*/ 	.short	0x0001
        /*0012*/ 	.short	0x0008
        /*0014*/ 	.byte	0x00, 0xf0, 0x11, 0x00


	//----- nvinfo : EIATTR_KPARAM_INFO
	.align		4
.L_32:
        /*0018*/ 	.byte	0x04, 0x17
        /*001a*/ 	.short	(.L_34 - .L_33)
.L_33:
        /*001c*/ 	.word	0x00000000
        /*0020*/ 	.short	0x0000
        /*0022*/ 	.short	0x0000
        /*0024*/ 	.byte	0x00, 0xf5, 0x21, 0x00


	//----- nvinfo : EIATTR_SPARSE_MMA_MASK
	.align		4
.L_34:
        /*0028*/ 	.byte	0x03, 0x50
        /*002a*/ 	.short	0x0000


	//----- nvinfo : EIATTR_MAXREG_COUNT
	.align		4
        /*002c*/ 	.byte	0x03, 0x1b
        /*002e*/ 	.short	0x00ff


	//----- nvinfo : EIATTR_MERCURY_ISA_VERSION
	.align		4
        /*0030*/ 	.byte	0x03, 0x5f
        /*0032*/ 	.short	0x0101


	//----- nvinfo : EIATTR_VRC_CTA_INIT_COUNT
	.align		4
        /*0034*/ 	.byte	0x02, 0x4a
	.zero		1
	.zero		1


	//----- nvinfo : EIATTR_EXIT_INSTR_OFFSETS
	.align		4
        /*0038*/ 	.byte	0x04, 0x1c
        /*003a*/ 	.short	(.L_36 - .L_35)


	//   ....[0]....
.L_35:
        /*003c*/ 	.word	0x00000070


	//   ....[1]....
        /*0040*/ 	.word	0x00000130


	//----- nvinfo : EIATTR_CRS_STACK_SIZE
	.align		4
.L_36:
        /*0044*/ 	.byte	0x04, 0x1e
        /*0046*/ 	.short	(.L_38 - .L_37)
.L_37:
        /*0048*/ 	.word	0x00000000


	//----- nvinfo : EIATTR_CBANK_PARAM_SIZE
	.align		4
.L_38:
        /*004c*/ 	.byte	0x03, 0x19
        /*004e*/ 	.short	0x000c


	//----- nvinfo : EIATTR_PARAM_CBANK
	.align		4
        /*0050*/ 	.byte	0x04, 0x0a
        /*0052*/ 	.short	(.L_40 - .L_39)
	.align		4
.L_39:
        /*0054*/ 	.word	index@(.nv.constant0._Z14kernel_add_onePii)
        /*0058*/ 	.short	0x0380
        /*005a*/ 	.short	0x000c


	//----- nvinfo : EIATTR_SW_WAR
	.align		4
.L_40:
        /*005c*/ 	.byte	0x04, 0x36
        /*005e*/ 	.short	(.L_42 - .L_41)
.L_41:
        /*0060*/ 	.word	0x00000008
.L_42:


//--------------------- .nv.callgraph             --------------------------
	.section	.nv.callgraph,"",@"SHT_CUDA_CALLGRAPH"
	.align	4
	.sectionentsize	8
	.align		4
        /*0000*/ 	.word	0x00000000
	.align		4
        /*0004*/ 	.word	0xffffffff
	.align		4
        /*0008*/ 	.word	0x00000000
	.align		4
        /*000c*/ 	.word	0xfffffffe
	.align		4
        /*0010*/ 	.word	0x00000000
	.align		4
        /*0014*/ 	.word	0xfffffffd
	.align		4
        /*0018*/ 	.word	0x00000000
	.align		4
        /*001c*/ 	.word	0xfffffffc


//--------------------- .nv.constant4             --------------------------
	.section	.nv.constant4,"a",@progbits
	.align	8
	.align		8
.nv.constant4:
        /*0000*/ 	.dword	__cudart_i2opi_f


//--------------------- .text._Z14kernel_sum_sinPfiS_ --------------------------
	.section	.text._Z14kernel_sum_sinPfiS_,"ax",@progbits
	.align	128
        .global         _Z14kernel_sum_sinPfiS_
        .type           _Z14kernel_sum_sinPfiS_,@function
        .size           _Z14kernel_sum_sinPfiS_,(.L_x_9 - _Z14kernel_sum_sinPfiS_)
        .other          _Z14kernel_sum_sinPfiS_,@"STO_CUDA_ENTRY STV_DEFAULT"
_Z14kernel_sum_sinPfiS_:
.text._Z14kernel_sum_sinPfiS_:
[----:B------:R-:W-:Y:S01]  /*0000*/  LDC R1, c[0x0][0x37c] ;  /* 0x0000df00ff017b82 */ /* 0x000fe20000000800 */
[----:B------:R-:W0:Y:S01]  /*0010*/  S2R R2, SR_TID.X ;  /* 0x0000000000027919 */ /* 0x000e220000002100 */
[----:B------:R-:W0:Y:S01]  /*0020*/  LDCU UR6, c[0x0][0x360] ;  /* 0x00006c00ff0677ac */ /* 0x000e220008000800 */
[----:B------:R-:W0:Y:S01]  /*0030*/  S2R R3, SR_CTAID.X ;  /* 0x0000000000037919 */ /* 0x000e220000002500 */
[----:B------:R-:W1:Y:S01]  /*0040*/  LDCU UR4, c[0x0][0x388] ;  /* 0x00007100ff0477ac */ /* 0x000e620008000800 */
[----:B0-----:R-:W-:-:S05]  /*0050*/  IMAD R2, R3, UR6, R2 ;  /* 0x0000000603027c24 */ /* 0x001fca000f8e0202 */
[----:B-1----:R-:W-:-:S13]  /*0060*/  ISETP.GE.AND P0, PT, R2, UR4, PT ;  /* 0x0000000402007c0c */ /* 0x002fda000bf06270 */
[----:B------:R-:W-:Y:S05]  /*0070*/  @P0 EXIT ;  /* 0x000000000000094d */ /* 0x000fea0003800000 */
[----:B------:R-:W0:Y:S01]  /*0080*/  LDCU UR4, c[0x0][0x370] ;  /* 0x00006e00ff0477ac */ /* 0x000e220008000800 */
[----:B------:R-:W1:Y:S01]  /*0090*/  LDCU.64 UR8, c[0x0][0x358] ;  /* 0x00006b00ff0877ac */ /* 0x000e620008000a00 */
[----:B0-----:R-:W-:-:S12]  /*00a0*/  UIMAD UR6, UR6, UR4, URZ ;  /* 0x00000004060672a4 */ /* 0x001fd8000f8e02ff */
.L_x_5:
[----:B0-----:R-:W0:Y:S02]  /*00b0*/  LDC.64 R4, c[0x0][0x380] ;  /* 0x0000e000ff047b82 */ /* 0x001e240000000a00 */
[----:B0-----:R-:W-:-:S05]  /*00c0*/  IMAD.WIDE R4, R2, 0x4, R4 ;  /* 0x0000000402047825 */ /* 0x001fca00078e0204 */
[----:B-1----:R-:W2:Y:S01]  /*00d0*/  LDG.E R0, desc[UR8][R4.64] ;  /* 0x0000000804007981 */ /* 0x002ea2000c1e1900 */
[----:B------:R-:W-:Y:S01]  /*00e0*/  BSSY.RECONVERGENT B0, `(.L_x_0) ;  /* 0x0000069000007945 */ /* 0x000fe20003800200 */
[C---:B--2---:R-:W-:Y:S01]  /*00f0*/  FMUL R6, R0.reuse, 0.63661974668502807617 ;  /* 0x3f22f98300067820 */ /* 0x044fe20000400000 */
[----:B------:R-:W-:-:S03]  /*0100*/  FSETP.GE.AND P0, PT, |R0|, 105615, PT ;  /* 0x47ce47800000780b */ /* 0x000fc60003f06200 */
[----:B------:R-:W0:Y:S02]  /*0110*/  F2I.NTZ R14, R6 ;  /* 0x00000006000e7305 */ /* 0x000e240000203100 */
[----:B0-----:R-:W-:-:S05]  /*0120*/  I2FP.F32.S32 R7, R14 ;  /* 0x0000000e00077245 */ /* 0x001fca0000201400 */
[----:B------:R-:W-:-:S04]  /*0130*/  FFMA R8, R7, -1.5707962512969970703, R0 ;  /* 0xbfc90fda07087823 */ /* 0x000fc80000000000 */
[----:B------:R-:W-:-:S04]  /*0140*/  FFMA R8, R7, -7.5497894158615963534e-08, R8 ;  /* 0xb3a2216807087823 */ /* 0x000fc80000000008 */
[----:B------:R-:W-:Y:S01]  /*0150*/  FFMA R7, R7, -5.3903029534742383927e-15, R8 ;  /* 0xa7c234c507077823 */ /* 0x000fe20000000008 */
[----:B------:R-:W-:Y:S06]  /*0160*/  @!P0 BRA `(.L_x_1) ;  /* 0x0000000400808947 */ /* 0x000fec0003800000 */
[----:B------:R-:W-:-:S13]  /*0170*/  FSETP.NEU.AND P0, PT, |R0|, +INF , PT ;  /* 0x7f8000000000780b */ /* 0x000fda0003f0d200 */
[----:B------:R-:W-:Y:S01]  /*0180*/  @!P0 FMUL R7, RZ, R0 ;  /* 0x00000000ff078220 */ /* 0x000fe20000400000 */
[----:B------:R-:W-:Y:S01]  /*0190*/  @!P0 IMAD.MOV.U32 R14, RZ, RZ, RZ ;  /* 0x000000ffff0e8224 */ /* 0x000fe200078e00ff */
[----:B------:R-:W-:Y:S06]  /*01a0*/  @!P0 BRA `(.L_x_1) ;  /* 0x0000000400708947 */ /* 0x000fec0003800000 */
[----:B------:R-:W-:Y:S01]  /*01b0*/  IMAD.SHL.U32 R4, R0, 0x100, RZ ;  /* 0x0000010000047824 */ /* 0x000fe200078e00ff */
[----:B------:R-:W0:Y:S01]  /*01c0*/  LDCU.64 UR10, c[0x4][URZ] ;  /* 0x01000000ff0a77ac */ /* 0x000e220008000a00 */
[----:B------:R-:W-:Y:S02]  /*01d0*/  IMAD.MOV.U32 R15, RZ, RZ, RZ ;  /* 0x000000ffff0f7224 */ /* 0x000fe400078e00ff */
[----:B------:R-:W-:Y:S01]  /*01e0*/  IMAD.MOV.U32 R8, RZ, RZ, RZ ;  /* 0x000000ffff087224 */ /* 0x000fe200078e00ff */
[----:B------:R-:W-:Y:S01]  /*01f0*/  LOP3.LUT R17, R4, 0x80000000, RZ, 0xfc, !PT ;  /* 0x8000000004117812 */ /* 0x000fe200078efcff */
[----:B------:R-:W-:Y:S01]  /*0200*/  UMOV UR5, URZ ;  /* 0x000000ff00057c82 */ /* 0x000fe20008000000 */
[----:B------:R-:W-:-:S05]  /*0210*/  UMOV UR4, URZ ;  /* 0x000000ff00047c82 */ /* 0x000fca0008000000 */
.L_x_2:
[----:B0-----:R-:W-:Y:S02]  /*0220*/  IMAD.U32 R6, RZ, RZ, UR10 ;  /* 0x0000000aff067e24 */ /* 0x001fe4000f8e00ff */
[----:B------:R-:W-:-:S05]  /*0230*/  IMAD.U32 R7, RZ, RZ, UR11 ;  /* 0x0000000bff077e24 */ /* 0x000fca000f8e00ff */
[----:B------:R-:W2:Y:S01]  /*0240*/  LDG.E.CONSTANT R4, desc[UR8][R6.64] ;  /* 0x0000000806047981 */ /* 0x000ea2000c1e9900 */
[----:B------:R-:W-:Y:S01]  /*0250*/  UIADD3 UR4, UPT, UPT, UR4, 0x1, URZ ;  /* 0x0000000104047890 */ /* 0x000fe2000fffe0ff */
[C---:B------:R-:W-:Y:S01]  /*0260*/  ISETP.EQ.AND P0, PT, R8.reuse, RZ, PT ;  /* 0x000000ff0800720c */ /* 0x040fe20003f02270 */
[----:B------:R-:W-:Y:S01]  /*0270*/  UIADD3 UR10, UP1, UPT, UR10, 0x4, URZ ;  /* 0x000000040a0a7890 */ /* 0x000fe2000ff3e0ff */
[C---:B------:R-:W-:Y:S01]  /*0280*/  ISETP.EQ.AND P1, PT, R8.reuse, 0x4, PT ;  /* 0x000000040800780c */ /* 0x040fe20003f22270 */
[----:B------:R-:W-:Y:S01]  /*0290*/  UISETP.NE.AND UP0, UPT, UR4, 0x6, UPT ;  /* 0x000000060400788c */ /* 0x000fe2000bf05270 */
[C---:B------:R-:W-:Y:S01]  /*02a0*/  ISETP.EQ.AND P2, PT, R8.reuse, 0x8, PT ;  /* 0x000000080800780c */ /* 0x040fe20003f42270 */
[----:B------:R-:W-:Y:S01]  /*02b0*/  UIADD3.X UR11, UPT, UPT, URZ, UR11, URZ, UP1, !UPT ;  /* 0x0000000bff0b7290 */ /* 0x000fe20008ffe4ff */
[C---:B------:R-:W-:Y:S02]  /*02c0*/  ISETP.EQ.AND P3, PT, R8.reuse, 0xc, PT ;  /* 0x0000000c0800780c */ /* 0x040fe40003f62270 */
[----:B------:R-:W-:-:S02]  /*02d0*/  ISETP.EQ.AND P4, PT, R8, 0x10, PT ;  /* 0x000000100800780c */ /* 0x000fc40003f82270 */
[C---:B------:R-:W-:Y:S02]  /*02e0*/  ISETP.EQ.AND P5, PT, R8.reuse, 0x14, PT ;  /* 0x000000140800780c */ /* 0x040fe40003fa2270 */
[----:B------:R-:W-:Y:S01]  /*02f0*/  IADD3 R8, PT, PT, R8, 0x4, RZ ;  /* 0x0000000408087810 */ /* 0x000fe20007ffe0ff */
[----:B--2---:R-:W-:-:S03]  /*0300*/  IMAD.WIDE.U32 R4, R4, R17, RZ ;  /* 0x0000001104047225 */ /* 0x004fc600078e00ff */
[----:B------:R-:W-:-:S04]  /*0310*/  IADD3 R4, P6, PT, R4, R15, RZ ;  /* 0x0000000f04047210 */ /* 0x000fc80007fde0ff */
[----:B------:R-:W-:Y:S01]  /*0320*/  IADD3.X R15, PT, PT, R5, UR5, RZ, P6, !PT ;  /* 0x00000005050f7c10 */ /* 0x000fe2000b7fe4ff */
[--C-:B------:R-:W-:Y:S01]  /*0330*/  @P1 IMAD.MOV.U32 R9, RZ, RZ, R4.reuse ;  /* 0x000000ffff091224 */ /* 0x100fe200078e0004 */
[----:B------:R-:W-:Y:S01]  /*0340*/  @P0 MOV R3, R4 ;  /* 0x0000000400030202 */ /* 0x000fe20000000f00 */
[--C-:B------:R-:W-:Y:S02]  /*0350*/  @P2 IMAD.MOV.U32 R10, RZ, RZ, R4.reuse ;  /* 0x000000ffff0a2224 */ /* 0x100fe400078e0004 */
[--C-:B------:R-:W-:Y:S02]  /*0360*/  @P3 IMAD.MOV.U32 R11, RZ, RZ, R4.reuse ;  /* 0x000000ffff0b3224 */ /* 0x100fe400078e0004 */
[--C-:B------:R-:W-:Y:S02]  /*0370*/  @P4 IMAD.MOV.U32 R12, RZ, RZ, R4.reuse ;  /* 0x000000ffff0c4224 */ /* 0x100fe400078e0004 */
[----:B------:R-:W-:Y:S01]  /*0380*/  @P5 IMAD.MOV.U32 R13, RZ, RZ, R4 ;  /* 0x000000ffff0d5224 */ /* 0x000fe200078e0004 */
[----:B------:R-:W-:Y:S06]  /*0390*/  BRA.U UP0, `(.L_x_2) ;  /* 0xfffffffd00a07547 */ /* 0x000fec000b83ffff */
[----:B------:R-:W-:Y:S01]  /*03a0*/  SHF.R.U32.HI R4, RZ, 0x17, R0 ;  /* 0x00000017ff047819 */ /* 0x000fe20000011600 */
[----:B------:R-:W-:Y:S03]  /*03b0*/  BSSY.RECONVERGENT B1, `(.L_x_3) ;  /* 0x0000029000017945 */ /* 0x000fe60003800200 */
[C---:B------:R-:W-:Y:S02]  /*03c0*/  LOP3.LUT R5, R4.reuse, 0xe0, RZ, 0xc0, !PT ;  /* 0x000000e004057812 */ /* 0x040fe400078ec0ff */
[----:B------:R-:W-:-:S03]  /*03d0*/  LOP3.LUT P6, RZ, R4, 0x1f, RZ, 0xc0, !PT ;  /* 0x0000001f04ff7812 */ /* 0x000fc600078cc0ff */
[----:B------:R-:W-:-:S05]  /*03e0*/  VIADD R5, R5, 0xffffff80 ;  /* 0xffffff8005057836 */ /* 0x000fca0000000000 */
[----:B------:R-:W-:-:S05]  /*03f0*/  SHF.R.U32.HI R5, RZ, 0x5, R5 ;  /* 0x00000005ff057819 */ /* 0x000fca0000011605 */
[----:B------:R-:W-:-:S05]  /*0400*/  IMAD.U32 R7, R5, -0x4, RZ ;  /* 0xfffffffc05077824 */ /* 0x000fca00078e00ff */
[C---:B------:R-:W-:Y:S02]  /*0410*/  ISETP.EQ.AND P3, PT, R7.reuse, -0x18, PT ;  /* 0xffffffe80700780c */ /* 0x040fe40003f62270 */
[C---:B------:R-:W-:Y:S02]  /*0420*/  ISETP.EQ.AND P4, PT, R7.reuse, -0x14, PT ;  /* 0xffffffec0700780c */ /* 0x040fe40003f82270 */
[C---:B------:R-:W-:Y:S02]  /*0430*/  ISETP.EQ.AND P2, PT, R7.reuse, -0x10, PT ;  /* 0xfffffff00700780c */ /* 0x040fe40003f42270 */
[C---:B------:R-:W-:Y:S02]  /*0440*/  ISETP.EQ.AND P1, PT, R7.reuse, -0xc, PT ;  /* 0xfffffff40700780c */ /* 0x040fe40003f22270 */
[C---:B------:R-:W-:Y:S02]  /*0450*/  ISETP.EQ.AND P0, PT, R7.reuse, -0x8, PT ;  /* 0xfffffff80700780c */ /* 0x040fe40003f02270 */
[----:B------:R-:W-:-:S03]  /*0460*/  ISETP.EQ.AND P5, PT, R7, RZ, PT ;  /* 0x000000ff0700720c */ /* 0x000fc60003fa2270 */
[--C-:B------:R-:W-:Y:S01]  /*0470*/  @P3 IMAD.MOV.U32 R5, RZ, RZ, R3.reuse ;  /* 0x000000ffff053224 */ /* 0x100fe200078e0003 */
[C---:B------:R-:W-:Y:S01]  /*0480*/  ISETP.EQ.AND P3, PT, R7.reuse, -0x4, PT ;  /* 0xfffffffc0700780c */ /* 0x040fe20003f62270 */
[----:B------:R-:W-:Y:S02]  /*0490*/  @P4 IMAD.MOV.U32 R6, RZ, RZ, R3 ;  /* 0x000000ffff064224 */ /* 0x000fe400078e0003 */
[----:B------:R-:W-:Y:S01]  /*04a0*/  @P4 IMAD.MOV.U32 R5, RZ, RZ, R9 ;  /* 0x000000ffff054224 */ /* 0x000fe200078e0009 */
[----:B------:R-:W-:Y:S01]  /*04b0*/  ISETP.EQ.AND P4, PT, R7, 0x4, PT ;  /* 0x000000040700780c */ /* 0x000fe20003f82270 */
[----:B------:R-:W-:Y:S01]  /*04c0*/  @P2 IMAD.MOV.U32 R5, RZ, RZ, R10 ;  /* 0x000000ffff052224 */ /* 0x000fe200078e000a */
[----:B------:R-:W-:Y:S01]  /*04d0*/  @P2 MOV R6, R9 ;  /* 0x0000000900062202 */ /* 0x000fe20000000f00 */
[----:B------:R-:W-:Y:S02]  /*04e0*/  @P1 IMAD.MOV.U32 R5, RZ, RZ, R11 ;  /* 0x000000ffff051224 */ /* 0x000fe400078e000b */
[----:B------:R-:W-:-:S02]  /*04f0*/  @P0 IMAD.MOV.U32 R5, RZ, RZ, R12 ;  /* 0x000000ffff050224 */ /* 0x000fc400078e000c */
[----:B------:R-:W-:Y:S02]  /*0500*/  @P1 IMAD.MOV.U32 R6, RZ, RZ, R10 ;  /* 0x000000ffff061224 */ /* 0x000fe400078e000a */
[----:B------:R-:W-:Y:S02]  /*0510*/  @P3 IMAD.MOV.U32 R5, RZ, RZ, R13 ;  /* 0x000000ffff053224 */ /* 0x000fe400078e000d */
[----:B------:R-:W-:Y:S02]  /*0520*/  @P5 IMAD.MOV.U32 R5, RZ, RZ, R15 ;  /* 0x000000ffff055224 */ /* 0x000fe400078e000f */
[----:B------:R-:W-:Y:S01]  /*0530*/  @P0 IMAD.MOV.U32 R6, RZ, RZ, R11 ;  /* 0x000000ffff060224 */ /* 0x000fe200078e000b */
[----:B------:R-:W-:Y:S01]  /*0540*/  @P3 MOV R6, R12 ;  /* 0x0000000c00063202 */ /* 0x000fe20000000f00 */
[----:B------:R-:W-:Y:S02]  /*0550*/  @P5 IMAD.MOV.U32 R6, RZ, RZ, R13 ;  /* 0x000000ffff065224 */ /* 0x000fe400078e000d */
[----:B------:R-:W-:-:S02]  /*0560*/  @P4 IMAD.MOV.U32 R6, RZ, RZ, R15 ;  /* 0x000000ffff064224 */ /* 0x000fc400078e000f */
[----:B------:R-:W-:Y:S01]  /*0570*/  IMAD.MOV.U32 R8, RZ, RZ, R5 ;  /* 0x000000ffff087224 */ /* 0x000fe200078e0005 */
[----:B------:R-:W-:Y:S06]  /*0580*/  @!P6 BRA `(.L_x_4) ;  /* 0x00000000002ce947 */ /* 0x000fec0003800000 */
[----:B------:R-:W-:Y:S01]  /*0590*/  @P2 MOV R5, R3 ;  /* 0x0000000300052202 */ /* 0x000fe20000000f00 */
[----:B------:R-:W-:Y:S02]  /*05a0*/  @P1 IMAD.MOV.U32 R5, RZ, RZ, R9 ;  /* 0x000000ffff051224 */ /* 0x000fe400078e0009 */
[----:B------:R-:W-:Y:S01]  /*05b0*/  @P0 IMAD.MOV.U32 R5, RZ, RZ, R10 ;  /* 0x000000ffff050224 */ /* 0x000fe200078e000a */
[----:B------:R-:W-:Y:S01]  /*05c0*/  ISETP.EQ.AND P0, PT, R7, 0x8, PT ;  /* 0x000000080700780c */ /* 0x000fe20003f02270 */
[----:B------:R-:W-:Y:S01]  /*05d0*/  @P3 IMAD.MOV.U32 R5, RZ, RZ, R11 ;  /* 0x000000ffff053224 */ /* 0x000fe200078e000b */
[----:B------:R-:W-:Y:S01]  /*05e0*/  LOP3.LUT R7, R4, 0x1f, RZ, 0xc0, !PT ;  /* 0x0000001f04077812 */ /* 0x000fe200078ec0ff */
[----:B------:R-:W-:Y:S01]  /*05f0*/  @P5 IMAD.MOV.U32 R5, RZ, RZ, R12 ;  /* 0x000000ffff055224 */ /* 0x000fe200078e000c */
[----:B------:R-:W-:Y:S02]  /*0600*/  @P4 MOV R5, R13 ;  /* 0x0000000d00054202 */ /* 0x000fe40000000f00 */
[----:B------:R-:W-:-:S07]  /*0610*/  SHF.L.W.U32.HI R8, R6, R7, R8 ;  /* 0x0000000706087219 */ /* 0x000fce0000010e08 */
[----:B------:R-:W-:-:S05]  /*0620*/  @P0 IMAD.MOV.U32 R5, RZ, RZ, R15 ;  /* 0x000000ffff050224 */ /* 0x000fca00078e000f */
[----:B------:R-:W-:-:S07]  /*0630*/  SHF.L.W.U32.HI R6, R5, R7, R6 ;  /* 0x0000000705067219 */ /* 0x000fce0000010e06 */
.L_x_4:
[----:B------:R-:W-:Y:S05]  /*0640*/  BSYNC.RECONVERGENT B1 ;  /* 0x0000000000017941 */ /* 0x000fea0003800200 */
.L_x_3:
[C---:B------:R-:W-:Y:S01]  /*0650*/  SHF.L.W.U32.HI R15, R6.reuse, 0x2, R8 ;  /* 0x00000002060f7819 */ /* 0x040fe20000010e08 */
[----:B------:R-:W-:Y:S01]  /*0660*/  IMAD.SHL.U32 R6, R6, 0x4, RZ ;  /* 0x0000000406067824 */ /* 0x000fe200078e00ff */
[----:B------:R-:W-:Y:S01]  /*0670*/  UMOV UR4, 0x54442d19 ;  /* 0x54442d1900047882 */ /* 0x000fe20000000000 */
[----:B------:R-:W-:Y:S01]  /*0680*/  UMOV UR5, 0x3bf921fb ;  /* 0x3bf921fb00057882 */ /* 0x000fe20000000000 */
[----:B------:R-:W-:Y:S02]  /*0690*/  SHF.R.S32.HI R4, RZ, 0x1f, R15 ;  /* 0x0000001fff047819 */ /* 0x000fe4000001140f */
[----:B------:R-:W-:Y:S02]  /*06a0*/  ISETP.GE.AND P0, PT, R0, RZ, PT ;  /* 0x000000ff0000720c */ /* 0x000fe40003f06270 */
[C---:B------:R-:W-:Y:S02]  /*06b0*/  LOP3.LUT R6, R4.reuse, R6, RZ, 0x3c, !PT ;  /* 0x0000000604067212 */ /* 0x040fe400078e3cff */
[----:B------:R-:W-:-:S02]  /*06c0*/  LOP3.LUT R7, R4, R15, RZ, 0x3c, !PT ;  /* 0x0000000f04077212 */ /* 0x000fc400078e3cff */
[----:B------:R-:W-:Y:S02]  /*06d0*/  SHF.R.U32.HI R8, RZ, 0x1e, R8 ;  /* 0x0000001eff087819 */ /* 0x000fe40000011608 */
[----:B------:R-:W0:Y:S01]  /*06e0*/  I2F.F64.S64 R4, R6 ;  /* 0x0000000600047312 */ /* 0x000e220000301c00 */
[C---:B------:R-:W-:Y:S02]  /*06f0*/  LOP3.LUT R0, R15.reuse, R0, RZ, 0x3c, !PT ;  /* 0x000000000f007212 */ /* 0x040fe400078e3cff */
[----:B------:R-:W-:Y:S02]  /*0700*/  LEA.HI R14, R15, R8, RZ, 0x1 ;  /* 0x000000080f0e7211 */ /* 0x000fe400078f08ff */
[----:B------:R-:W-:-:S03]  /*0710*/  ISETP.GE.AND P1, PT, R0, RZ, PT ;  /* 0x000000ff0000720c */ /* 0x000fc60003f26270 */
[----:B------:R-:W-:-:S04]  /*0720*/  IMAD.MOV R0, RZ, RZ, -R14 ;  /* 0x000000ffff007224 */ /* 0x000fc800078e0a0e */
[----:B------:R-:W-:Y:S01]  /*0730*/  @!P0 IMAD.MOV.U32 R14, RZ, RZ, R0 ;  /* 0x000000ffff0e8224 */ /* 0x000fe200078e0000 */
[----:B0-----:R-:W-:-:S10]  /*0740*/  DMUL R4, R4, UR4 ;  /* 0x0000000404047c28 */ /* 0x001fd40008000000 */
[----:B------:R-:W0:Y:S02]  /*0750*/  F2F.F32.F64 R4, R4 ;  /* 0x0000000400047310 */ /* 0x000e240000301000 */
[----:B0-----:R-:W-:-:S07]  /*0760*/  FSEL R7, -R4, R4, !P1 ;  /* 0x0000000404077208 */ /* 0x001fce0004800100 */
.L_x_1:
[----:B------:R-:W-:Y:S05]  /*0770*/  BSYNC.RECONVERGENT B0 ;  /* 0x0000000000007941 */ /* 0x000fea0003800200 */
.L_x_0:
[----:B------:R-:W-:Y:S01]  /*0780*/  MOV R0, 0x37cbac00 ;  /* 0x37cbac0000007802 */ /* 0x000fe20000000f00 */
[----:B------:R-:W-:Y:S01]  /*0790*/  FMUL R15, R7, R7 ;  /* 0x00000007070f7220 */ /* 0x000fe20000400000 */
[----:B------:R-:W-:Y:S01]  /*07a0*/  LOP3.LUT R4, R14, 0x1, RZ, 0xc0, !PT ;  /* 0x000000010e047812 */ /* 0x000fe200078ec0ff */
[----:B------:R-:W0:Y:S01]  /*07b0*/  LDCU UR4, c[0x0][0x388] ;  /* 0x00007100ff0477ac */ /* 0x000e220008000800 */
[----:B------:R-:W-:Y:S02]  /*07c0*/  IMAD.MOV.U32 R6, RZ, RZ, 0x3d2aaabb ;  /* 0x3d2aaabbff067424 */ /* 0x000fe400078e00ff */
[----:B------:R-:W-:Y:S01]  /*07d0*/  FFMA R0, R15, R0, -0.0013887860113754868507 ;  /* 0xbab607ed0f007423 */ /* 0x000fe20000000000 */
[----:B------:R-:W-:Y:S01]  /*07e0*/  ISETP.NE.U32.AND P0, PT, R4, 0x1, PT ;  /* 0x000000010400780c */ /* 0x000fe20003f05070 */
[----:B------:R-:W-:Y:S01]  /*07f0*/  IMAD.MOV.U32 R17, RZ, RZ, 0x3effffff ;  /* 0x3effffffff117424 */ /* 0x000fe200078e00ff */
[----:B------:R-:W1:Y:S01]  /*0800*/  LDC.64 R4, c[0x0][0x390] ;  /* 0x0000e400ff047b82 */ /* 0x000e620000000a00 */
[----:B------:R-:W-:-:S02]  /*0810*/  LOP3.LUT P1, RZ, R14, 0x2, RZ, 0xc0, !PT ;  /* 0x000000020eff7812 */ /* 0x000fc4000782c0ff */
[----:B------:R-:W-:Y:S02]  /*0820*/  FSEL R0, R0, -0.00019574658654164522886, !P0 ;  /* 0xb94d415300007808 */ /* 0x000fe40004000000 */
[----:B------:R-:W-:Y:S02]  /*0830*/  FSEL R6, R6, 0.0083327032625675201416, !P0 ;  /* 0x3c0885e406067808 */ /* 0x000fe40004000000 */
[----:B------:R-:W-:Y:S01]  /*0840*/  FSEL R17, -R17, -0.16666662693023681641, !P0 ;  /* 0xbe2aaaa811117808 */ /* 0x000fe20004000100 */
[----:B------:R-:W-:Y:S02]  /*0850*/  VIADD R2, R2, UR6 ;  /* 0x0000000602027c36 */ /* 0x000fe40008000000 */
[----:B------:R-:W-:Y:S01]  /*0860*/  FFMA R6, R15, R0, R6 ;  /* 0x000000000f067223 */ /* 0x000fe20000000006 */
[----:B------:R-:W-:-:S03]  /*0870*/  FSEL R0, R7, 1, P0 ;  /* 0x3f80000007007808 */ /* 0x000fc60000000000 */
[C---:B------:R-:W-:Y:S01]  /*0880*/  FFMA R6, R15.reuse, R6, R17 ;  /* 0x000000060f067223 */ /* 0x040fe20000000011 */
[----:B0-----:R-:W-:Y:S01]  /*0890*/  ISETP.GE.AND P0, PT, R2, UR4, PT ;  /* 0x0000000402007c0c */ /* 0x001fe2000bf06270 */
[----:B------:R-:W-:-:S04]  /*08a0*/  FFMA R15, R15, R0, RZ ;  /* 0x000000000f0f7223 */ /* 0x000fc800000000ff */
[----:B------:R-:W-:-:S04]  /*08b0*/  FFMA R15, R15, R6, R0 ;  /* 0x000000060f0f7223 */ /* 0x000fc80000000000 */
[----:B------:R-:W-:-:S05]  /*08c0*/  @P1 FADD R15, RZ, -R15 ;  /* 0x8000000fff0f1221 */ /* 0x000fca0000000000 */
[----:B-1----:R0:W-:Y:S01]  /*08d0*/  REDG.E.ADD.F32.FTZ.RN.STRONG.GPU desc[UR8][R4.64], R15 ;  /* 0x0000000f040079a6 */ /* 0x0021e2000c12f308 */
[----:B------:R-:W-:Y:S05]  /*08e0*/  @!P0 BRA `(.L_x_5) ;  /* 0xfffffff400f08947 */ /* 0x000fea000383ffff */
[----:B------:R-:W-:Y:S05]  /*08f0*/  EXIT ;  /* 0x000000000000794d */ /* 0x000fea0003800000 */
.L_x_6:
[----:B------:R-:W-:-:S00]  /*0900*/  BRA `(.L_x_6) ;  /* 0xfffffffc00fc7947 */ /* 0x000fc0000383ffff */
[----:B------:R-:W-:-:S00]  /*0910*/  NOP ;  /* 0x0000000000007918 */ /* 0x000fc00000000000 */
        /* <DEDUP_REMOVED lines=14> */
.L_x_9:


//--------------------- .text._Z14kernel_add_onePii --------------------------
	.section	.text._Z14kernel_add_onePii,"ax",@progbits
	.align	128
        .global         _Z14kernel_add_onePii
        .type           _Z14kernel_add_onePii,@function
        .size           _Z14kernel_add_onePii,(.L_x_10 - _Z14kernel_add_onePii)
        .other          _Z14kernel_add_onePii,@"STO_CUDA_ENTRY STV_DEFAULT"
_Z14kernel_add_onePii:
.text._Z14kernel_add_onePii:
        /* <DEDUP_REMOVED lines=8> */
[----:B------:R-:W0:Y:S01]  /*0080*/  LDC.64 R4, c[0x0][0x380] ;  /* 0x0000e000ff047b82 */ /* 0x000e220000000a00 */
[----:B------:R-:W1:Y:S01]  /*0090*/  LDCU UR5, c[0x0][0x370] ;  /* 0x00006e00ff0577ac */ /* 0x000e620008000800 */
[----:B------:R-:W2:Y:S01]  /*00a0*/  LDCU.64 UR6, c[0x0][0x358] ;  /* 0x00006b00ff0677ac */ /* 0x000ea20008000a00 */
[----:B-1----:R-:W-:-:S12]  /*00b0*/  UIMAD UR4, UR4, UR5, URZ ;  /* 0x00000005040472a4 */ /* 0x002fd8000f8e02ff */
.L_x_7:
[----:B01----:R-:W-:-:S05]  /*00c0*/  IMAD.WIDE R2, R0, 0x4, R4 ;  /* 0x0000000400027825 */ /* 0x003fca00078e0204 */
[----:B--2---:R-:W2:Y:S01]  /*00d0*/  LDG.E R6, desc[UR6][R2.64] ;  /* 0x0000000602067981 */ /* 0x004ea2000c1e1900 */
[----:B------:R-:W-:-:S04]  /*00e0*/  IADD3 R0, PT, PT, R0, UR4, RZ ;  /* 0x0000000400007c10 */ /* 0x000fc8000fffe0ff */
[----:B------:R-:W-:Y:S02]  /*00f0*/  ISETP.GE.AND P0, PT, R0, UR8, PT ;  /* 0x0000000800007c0c */ /* 0x000fe4000bf06270 */
[----:B--2---:R-:W-:-:S05]  /*0100*/  IADD3 R7, PT, PT, R6, 0x1, RZ ;  /* 0x0000000106077810 */ /* 0x004fca0007ffe0ff */
[----:B------:R1:W-:Y:S06]  /*0110*/  STG.E desc[UR6][R2.64], R7 ;  /* 0x0000000702007986 */ /* 0x0003ec000c101906 */
[----:B------:R-:W-:Y:S05]  /*0120*/  @!P0 BRA `(.L_x_7) ;  /* 0xfffffffc00e48947 */ /* 0x000fea000383ffff */
[----:B------:R-:W-:Y:S05]  /*0130*/  EXIT ;  /* 0x000000000000794d */ /* 0x000fea0003800000 */
.L_x_8:
        /* <DEDUP_REMOVED lines=12> */
.L_x_10:


//--------------------- .nv.global.init           --------------------------
	.section	.nv.global.init,"aw",@progbits
	.align	4
.nv.global.init:
	.type		__cudart_i2opi_f,@object
	.size		__cudart_i2opi_f,(.L_0 - __cudart_i2opi_f)
__cudart_i2opi_f:
        /*0000*/ 	.byte	0x41, 0x90, 0x43, 0x3c, 0x99, 0x95, 0x62, 0xdb, 0xc0, 0xdd, 0x34, 0xf5, 0xd1, 0x57, 0x27, 0xfc
        /*0010*/ 	.byte	0x29, 0x15, 0x44, 0x4e, 0x6e, 0x83, 0xf9, 0xa2
.L_0:


//--------------------- .nv.shared.reserved.0     --------------------------
	.section	.nv.shared.reserved.0,"aw",@nobits
	.weak		__nv_reservedSMEM_offset_0_alias
	.size		__nv_reservedSMEM_offset_0_alias, 0, 64
	.other		__nv_reservedSMEM_offset_0_alias,@"STO_CUDA_RESERVED_SHARED STV_DEFAULT"
__nv_reservedSMEM_offset_0_alias:
	.zero		0
	.zero		64


//--------------------- .nv.constant0._Z14kernel_sum_sinPfiS_ --------------------------
	.section	.nv.constant0._Z14kernel_sum_sinPfiS_,"a",@progbits
	.sectionflags	@""
	.align	4
.nv.constant0._Z14kernel_sum_sinPfiS_:
	.zero		920


//--------------------- .nv.constant0._Z14kernel_add_onePii --------------------------
	.section	.nv.constant0._Z14kernel_add_onePii,"a",@progbits
	.sectionflags	@""
	.align	4
.nv.constant0._Z14kernel_add_onePii:
	.zero		908


//--------------------- SYMBOLS --------------------------

	.type		.nv.reservedSmem.offset0,@object
	.size		.nv.reservedSmem.offset0,0x4
